//
// Generated by NVIDIA NVVM Compiler
//
// Compiler Build ID: CL-36424714
// Cuda compilation tools, release 13.0, V13.0.88
// Based on NVVM 20.0.0
//

.version 9.0
.target sm_100
.address_size 64

	// .globl	_Z11multiplyGPUPKfS0_Pf

.visible .entry _Z11multiplyGPUPKfS0_Pf(
	.param .u64 .ptr .align 1 _Z11multiplyGPUPKfS0_Pf_param_0,
	.param .u64 .ptr .align 1 _Z11multiplyGPUPKfS0_Pf_param_1,
	.param .u64 .ptr .align 1 _Z11multiplyGPUPKfS0_Pf_param_2
)
{
	.reg .pred 	%p<2>;
	.reg .b32 	%r<5>;
	.reg .b32 	%f<4>;
	.reg .b64 	%rd<11>;

	ld.param.u64 	%rd1, [_Z11multiplyGPUPKfS0_Pf_param_0];
	ld.param.u64 	%rd2, [_Z11multiplyGPUPKfS0_Pf_param_1];
	ld.param.u64 	%rd3, [_Z11multiplyGPUPKfS0_Pf_param_2];
	mov.u32 	%r2, %tid.x;
	mov.u32 	%r3, %ntid.x;
	mov.u32 	%r4, %ctaid.x;
	mad.lo.s32 	%r1, %r3, %r4, %r2;
	setp.gt.u32 	%p1, %r1, 4194303;
	@%p1 bra 	$L__BB0_2;
	cvta.to.global.u64 	%rd4, %rd1;
	cvta.to.global.u64 	%rd5, %rd2;
	cvta.to.global.u64 	%rd6, %rd3;
	mul.wide.u32 	%rd7, %r1, 4;
	add.s64 	%rd8, %rd4, %rd7;
	ld.global.f32 	%f1, [%rd8];
	add.s64 	%rd9, %rd5, %rd7;
	ld.global.f32 	%f2, [%rd9];
	mul.f32 	%f3, %f1, %f2;
	add.s64 	%rd10, %rd6, %rd7;
	st.global.f32 	[%rd10], %f3;
$L__BB0_2:
	ret;

}
	// .globl	_Z20expensiveFunctionGPUPKfS0_Pf
.visible .entry _Z20expensiveFunctionGPUPKfS0_Pf(
	.param .u64 .ptr .align 1 _Z20expensiveFunctionGPUPKfS0_Pf_param_0,
	.param .u64 .ptr .align 1 _Z20expensiveFunctionGPUPKfS0_Pf_param_1,
	.param .u64 .ptr .align 1 _Z20expensiveFunctionGPUPKfS0_Pf_param_2
)
{
	.reg .pred 	%p<2>;
	.reg .b32 	%r<5>;
	.reg .b32 	%f<14>;
	.reg .b64 	%rd<11>;

	ld.param.u64 	%rd1, [_Z20expensiveFunctionGPUPKfS0_Pf_param_0];
	ld.param.u64 	%rd2, [_Z20expensiveFunctionGPUPKfS0_Pf_param_1];
	ld.param.u64 	%rd3, [_Z20expensiveFunctionGPUPKfS0_Pf_param_2];
	mov.u32 	%r2, %tid.x;
	mov.u32 	%r3, %ntid.x;
	mov.u32 	%r4, %ctaid.x;
	mad.lo.s32 	%r1, %r3, %r4, %r2;
	setp.gt.u32 	%p1, %r1, 4194303;
	@%p1 bra 	$L__BB1_2;
	cvta.to.global.u64 	%rd4, %rd1;
	cvta.to.global.u64 	%rd5, %rd2;
	cvta.to.global.u64 	%rd6, %rd3;
	mul.wide.u32 	%rd7, %r1, 4;
	add.s64 	%rd8, %rd4, %rd7;
	ld.global.f32 	%f1, [%rd8];
	add.s64 	%rd9, %rd5, %rd7;
	ld.global.f32 	%f2, [%rd9];
	mul.f32 	%f3, %f1, %f2;
	add.f32 	%f4, %f1, %f2;
	sqrt.rn.f32 	%f5, %f4;
	sqrt.rn.f32 	%f6, %f1;
	add.f32 	%f7, %f5, %f6;
	sub.f32 	%f8, %f2, %f1;
	sqrt.rn.f32 	%f9, %f8;
	add.f32 	%f10, %f7, %f9;
	sqrt.rn.f32 	%f11, %f2;
	add.f32 	%f12, %f10, %f11;
	mul.f32 	%f13, %f3, %f12;
	add.s64 	%rd10, %rd6, %rd7;
	st.global.f32 	[%rd10], %f13;
$L__BB1_2:
	ret;

}


// ===== COMPILED SASS (sm_100) =====

	.target	sm_100

	.elftype	@"ET_EXEC"


//--------------------- .note.nv.tkinfo           --------------------------
	.section	.note.nv.tkinfo,"",@"SHT_NOTE"
	.sectionflags	@"SHF_NOTE_NV_TKINFO"
	.tkinfo
        /*0018*/ 	.word	0x00000002
        /*0030*/ 	.string	""
        /*0030*/ 	.string	"ptxas"
        /*0030*/ 	.string	"Cuda compilation tools, release 13.0, V13.0.88"
        /*0030*/ 	.string	"Build cuda_13.0.r13.0/compiler.36424714_0"
        /*0030*/ 	.string	"-arch sm_100 -m 64 "



//--------------------- .note.nv.cuinfo           --------------------------
	.section	.note.nv.cuinfo,"",@"SHT_NOTE"
	.sectionflags	@"SHF_NOTE_NV_CUINFO"
        /*0018*/ 	.short	0x0002
        /*001a*/ 	.short	0x0064
        /*001c*/ 	.short	0x0082
	.zero		2


//--------------------- .nv.info                  --------------------------
	.section	.nv.info,"",@"SHT_CUDA_INFO"
	.align	4


	//----- nvinfo : EIATTR_REGCOUNT
	.align		4
        /*0000*/ 	.byte	0x04, 0x2f
        /*0002*/ 	.short	(.L_1 - .L_0)
	.align		4
.L_0:
        /*0004*/ 	.word	index@(_Z11multiplyGPUPKfS0_Pf)
        /*0008*/ 	.word	0x0000000c


	//----- nvinfo : EIATTR_FRAME_SIZE
	.align		4
.L_1:
        /*000c*/ 	.byte	0x04, 0x11
        /*000e*/ 	.short	(.L_3 - .L_2)
	.align		4
.L_2:
        /*0010*/ 	.word	index@(_Z11multiplyGPUPKfS0_Pf)
        /*0014*/ 	.word	0x00000000


	//----- nvinfo : EIATTR_REGCOUNT
	.align		4
.L_3:
        /*0018*/ 	.byte	0x04, 0x2f
        /*001a*/ 	.short	(.L_5 - .L_4)
	.align		4
.L_4:
        /*001c*/ 	.word	index@(_Z20expensiveFunctionGPUPKfS0_Pf)
        /*0020*/ 	.word	0x00000010


	//----- nvinfo : EIATTR_FRAME_SIZE
	.align		4
.L_5:
        /*0024*/ 	.byte	0x04, 0x11
        /*0026*/ 	.short	(.L_7 - .L_6)
	.align		4
.L_6:
        /*0028*/ 	.word	index@($__internal_0_$__cuda_sm20_sqrt_rn_f32_slowpath)
        /*002c*/ 	.word	0x00000000


	//----- nvinfo : EIATTR_FRAME_SIZE
	.align		4
.L_7:
        /*0030*/ 	.byte	0x04, 0x11
        /*0032*/ 	.short	(.L_9 - .L_8)
	.align		4
.L_8:
        /*0034*/ 	.word	index@(_Z20expensiveFunctionGPUPKfS0_Pf)
        /*0038*/ 	.word	0x00000000


	//----- nvinfo : EIATTR_MIN_STACK_SIZE
	.align		4
.L_9:
        /*003c*/ 	.byte	0x04, 0x12
        /*003e*/ 	.short	(.L_11 - .L_10)
	.align		4
.L_10:
        /*0040*/ 	.word	index@(_Z20expensiveFunctionGPUPKfS0_Pf)
        /*0044*/ 	.word	0x00000000


	//----- nvinfo : EIATTR_MIN_STACK_SIZE
	.align		4
.L_11:
        /*0048*/ 	.byte	0x04, 0x12
        /*004a*/ 	.short	(.L_13 - .L_12)
	.align		4
.L_12:
        /*004c*/ 	.word	index@(_Z11multiplyGPUPKfS0_Pf)
        /*0050*/ 	.word	0x00000000
.L_13:


//--------------------- .nv.compat                --------------------------
	.section	.nv.compat,"",@"SHT_CUDA_COMPAT_INFO"
	.align	4
        /*0000*/ 	.byte	0x02, 0x09, 0x00, 0x00, 0x02, 0x02, 0x01, 0x00, 0x02, 0x05, 0x05, 0x00, 0x03, 0x07, 0x01, 0x01
        /*0010*/ 	.byte	0x02, 0x03, 0x00, 0x00, 0x02, 0x06, 0x01, 0x00, 0x04, 0x0b, 0x08, 0x00, 0x01, 0x00, 0x00, 0x00
        /*0020*/ 	.byte	0x00, 0x00, 0x00, 0x00


//--------------------- .nv.info._Z20expensiveFunctionGPUPKfS0_Pf --------------------------
	.section	.nv.info._Z20expensiveFunctionGPUPKfS0_Pf,"",@"SHT_CUDA_INFO"
	.sectionflags	@""
	.align	4


	//----- nvinfo : EIATTR_CUDA_API_VERSION
	.align		4
        /*0000*/ 	.byte	0x04, 0x37
        /*0002*/ 	.short	(.L_15 - .L_14)
.L_14:
        /*0004*/ 	.word	0x00000082


	//----- nvinfo : EIATTR_KPARAM_INFO
	.align		4
.L_15:
        /*0008*/ 	.byte	0x04, 0x17
        /*000a*/ 	.short	(.L_17 - .L_16)
.L_16:
        /*000c*/ 	.word	0x00000000
        /*0010*/ 	.short	0x0002
        /*0012*/ 	.short	0x0010
        /*0014*/ 	.byte	0x00, 0xf5, 0x21, 0x00


	//----- nvinfo : EIATTR_KPARAM_INFO
	.align		4
.L_17:
        /*0018*/ 	.byte	0x04, 0x17
        /*001a*/ 	.short	(.L_19 - .L_18)
.L_18:
        /*001c*/ 	.word	0x00000000
        /*0020*/ 	.short	0x0001
        /*0022*/ 	.short	0x0008
        /*0024*/ 	.byte	0x00, 0xf5, 0x21, 0x00


	//----- nvinfo : EIATTR_KPARAM_INFO
	.align		4
.L_19:
        /*0028*/ 	.byte	0x04, 0x17
        /*002a*/ 	.short	(.L_21 - .L_20)
.L_20:
        /*002c*/ 	.word	0x00000000
        /*0030*/ 	.short	0x0000
        /*0032*/ 	.short	0x0000
        /*0034*/ 	.byte	0x00, 0xf5, 0x21, 0x00


	//----- nvinfo : EIATTR_SPARSE_MMA_MASK
	.align		4
.L_21:
        /*0038*/ 	.byte	0x03, 0x50
        /*003a*/ 	.short	0x0000


	//----- nvinfo : EIATTR_MAXREG_COUNT
	.align		4
        /*003c*/ 	.byte	0x03, 0x1b
        /*003e*/ 	.short	0x00ff


	//----- nvinfo : EIATTR_MERCURY_ISA_VERSION
	.align		4
        /*0040*/ 	.byte	0x03, 0x5f
        /*0042*/ 	.short	0x0101


	//----- nvinfo : EIATTR_VRC_CTA_INIT_COUNT
	.align		4
        /*0044*/ 	.byte	0x02, 0x4a
	.zero		1
	.zero		1


	//----- nvinfo : EIATTR_EXIT_INSTR_OFFSETS
	.align		4
        /*0048*/ 	.byte	0x04, 0x1c
        /*004a*/ 	.short	(.L_23 - .L_22)


	//   ....[0]....
.L_22:
        /*004c*/ 	.word	0x00000060


	//   ....[1]....
        /*0050*/ 	.word	0x00000500


	//----- nvinfo : EIATTR_CRS_STACK_SIZE
	.align		4
.L_23:
        /*0054*/ 	.byte	0x04, 0x1e
        /*0056*/ 	.short	(.L_25 - .L_24)
.L_24:
        /*0058*/ 	.word	0x00000000


	//----- nvinfo : EIATTR_CBANK_PARAM_SIZE
	.align		4
.L_25:
        /*005c*/ 	.byte	0x03, 0x19
        /*005e*/ 	.short	0x0018


	//----- nvinfo : EIATTR_PARAM_CBANK
	.align		4
        /*0060*/ 	.byte	0x04, 0x0a
        /*0062*/ 	.short	(.L_27 - .L_26)
	.align		4
.L_26:
        /*0064*/ 	.word	index@(.nv.constant0._Z20expensiveFunctionGPUPKfS0_Pf)
        /*0068*/ 	.short	0x0380
        /*006a*/ 	.short	0x0018


	//----- nvinfo : EIATTR_SW_WAR
	.align		4
.L_27:
        /*006c*/ 	.byte	0x04, 0x36
        /*006e*/ 	.short	(.L_29 - .L_28)
.L_28:
        /*0070*/ 	.word	0x00000008
.L_29:


//--------------------- .nv.info._Z11multiplyGPUPKfS0_Pf --------------------------
	.section	.nv.info._Z11multiplyGPUPKfS0_Pf,"",@"SHT_CUDA_INFO"
	.sectionflags	@""
	.align	4


	//----- nvinfo : EIATTR_CUDA_API_VERSION
	.align		4
        /*0000*/ 	.byte	0x04, 0x37
        /*0002*/ 	.short	(.L_31 - .L_30)
.L_30:
        /*0004*/ 	.word	0x00000082


	//----- nvinfo : EIATTR_KPARAM_INFO
	.align		4
.L_31:
        /*0008*/ 	.byte	0x04, 0x17
        /*000a*/ 	.short	(.L_33 - .L_32)
.L_32:
        /*000c*/ 	.word	0x00000000
        /*0010*/ 	.short	0x0002
        /*0012*/ 	.short	0x0010
        /*0014*/ 	.byte	0x00, 0xf5, 0x21, 0x00


	//----- nvinfo : EIATTR_KPARAM_INFO
	.align		4
.L_33:
        /*0018*/ 	.byte	0x04, 0x17
        /*001a*/ 	.short	(.L_35 - .L_34)
.L_34:
        /*001c*/ 	.word	0x00000000
        /*0020*/ 	.short	0x0001
        /*0022*/ 	.short	0x0008
        /*0024*/ 	.byte	0x00, 0xf5, 0x21, 0x00


	//----- nvinfo : EIATTR_KPARAM_INFO
	.align		4
.L_35:
        /*0028*/ 	.byte	0x04, 0x17
        /*002a*/ 	.short	(.L_37 - .L_36)
.L_36:
        /*002c*/ 	.word	0x00000000
        /*0030*/ 	.short	0x0000
        /*0032*/ 	.short	0x0000
        /*0034*/ 	.byte	0x00, 0xf5, 0x21, 0x00


	//----- nvinfo : EIATTR_SPARSE_MMA_MASK
	.align		4
.L_37:
        /*0038*/ 	.byte	0x03, 0x50
        /*003a*/ 	.short	0x0000


	//----- nvinfo : EIATTR_MAXREG_COUNT
	.align		4
        /*003c*/ 	.byte	0x03, 0x1b
        /*003e*/ 	.short	0x00ff


	//----- nvinfo : EIATTR_MERCURY_ISA_VERSION
	.align		4
        /*0040*/ 	.byte	0x03, 0x5f
        /*0042*/ 	.short	0x0101


	//----- nvinfo : EIATTR_VRC_CTA_INIT_COUNT
	.align		4
        /*0044*/ 	.byte	0x02, 0x4a
	.zero		1
	.zero		1


	//----- nvinfo : EIATTR_EXIT_INSTR_OFFSETS
	.align		4
        /*0048*/ 	.byte	0x04, 0x1c
        /*004a*/ 	.short	(.L_39 - .L_38)


	//   ....[0]....
.L_38:
        /*004c*/ 	.word	0x00000060


	//   ....[1]....
        /*0050*/ 	.word	0x00000120


	//----- nvinfo : EIATTR_CBANK_PARAM_SIZE
	.align		4
.L_39:
        /*0054*/ 	.byte	0x03, 0x19
        /*0056*/ 	.short	0x0018


	//----- nvinfo : EIATTR_PARAM_CBANK
	.align		4
        /*0058*/ 	.byte	0x04, 0x0a
        /*005a*/ 	.short	(.L_41 - .L_40)
	.align		4
.L_40:
        /*005c*/ 	.word	index@(.nv.constant0._Z11multiplyGPUPKfS0_Pf)
        /*0060*/ 	.short	0x0380
        /*0062*/ 	.short	0x0018


	//----- nvinfo : EIATTR_SW_WAR
	.align		4
.L_41:
        /*0064*/ 	.byte	0x04, 0x36
        /*0066*/ 	.short	(.L_43 - .L_42)
.L_42:
        /*0068*/ 	.word	0x00000008
.L_43:


//--------------------- .nv.callgraph             --------------------------
	.section	.nv.callgraph,"",@"SHT_CUDA_CALLGRAPH"
	.align	4
	.sectionentsize	8
	.align		4
        /*0000*/ 	.word	0x00000000
	.align		4
        /*0004*/ 	.word	0xffffffff
	.align		4
        /*0008*/ 	.word	0x00000000
	.align		4
        /*000c*/ 	.word	0xfffffffe
	.align		4
        /*0010*/ 	.word	0x00000000
	.align		4
        /*0014*/ 	.word	0xfffffffd
	.align		4
        /*0018*/ 	.word	0x00000000
	.align		4
        /*001c*/ 	.word	0xfffffffc


//--------------------- .text._Z20expensiveFunctionGPUPKfS0_Pf --------------------------
	.section	.text._Z20expensiveFunctionGPUPKfS0_Pf,"ax",@progbits
	.align	128
        .global         _Z20expensiveFunctionGPUPKfS0_Pf
        .type           _Z20expensiveFunctionGPUPKfS0_Pf,@function
        .size           _Z20expensiveFunctionGPUPKfS0_Pf,(.L_x_15 - _Z20expensiveFunctionGPUPKfS0_Pf)
        .other          _Z20expensiveFunctionGPUPKfS0_Pf,@"STO_CUDA_ENTRY STV_DEFAULT"
_Z20expensiveFunctionGPUPKfS0_Pf:
.text._Z20expensiveFunctionGPUPKfS0_Pf:
[----:B------:R-:W-:Y:S01]  /*0000*/  LDC R1, c[0x0][0x37c] ;  /* 0x0000df00ff017b82 */ /* 0x000fe20000000800 */
[----:B------:R-:W0:Y:S01]  /*0010*/  S2R R2, SR_TID.X ;  /* 0x0000000000027919 */ /* 0x000e220000002100 */
[----:B------:R-:W0:Y:S01]  /*0020*/  LDCU UR4, c[0x0][0x360] ;  /* 0x00006c00ff0477ac */ /* 0x000e220008000800 */
[----:B------:R-:W0:Y:S02]  /*0030*/  S2R R3, SR_CTAID.X ;  /* 0x0000000000037919 */ /* 0x000e240000002500 */
[----:B0-----:R-:W-:-:S05]  /*0040*/  IMAD R2, R3, UR4, R2 ;  /* 0x0000000403027c24 */ /* 0x001fca000f8e0202 */
[----:B------:R-:W-:-:S13]  /*0050*/  ISETP.GT.U32.AND P0, PT, R2, 0x3fffff, PT ;  /* 0x003fffff0200780c */ /* 0x000fda0003f04070 */
[----:B------:R-:W-:Y:S05]  /*0060*/  @P0 EXIT ;  /* 0x000000000000094d */ /* 0x000fea0003800000 */
[----:B------:R-:W0:Y:S01]  /*0070*/  LDC.64 R4, c[0x0][0x388] ;  /* 0x0000e200ff047b82 */ /* 0x000e220000000a00 */
[----:B------:R-:W1:Y:S07]  /*0080*/  LDCU.64 UR4, c[0x0][0x358] ;  /* 0x00006b00ff0477ac */ /* 0x000e6e0008000a00 */
[----:B------:R-:W2:Y:S01]  /*0090*/  LDC.64 R6, c[0x0][0x380] ;  /* 0x0000e000ff067b82 */ /* 0x000ea20000000a00 */
[----:B0-----:R-:W-:-:S06]  /*00a0*/  IMAD.WIDE.U32 R4, R2, 0x4, R4 ;  /* 0x0000000402047825 */ /* 0x001fcc00078e0004 */
[----:B-1----:R-:W3:Y:S01]  /*00b0*/  LDG.E R4, desc[UR4][R4.64] ;  /* 0x0000000404047981 */ /* 0x002ee2000c1e1900 */
[----:B--2---:R-:W-:-:S05]  /*00c0*/  IMAD.WIDE.U32 R6, R2, 0x4, R6 ;  /* 0x0000000402067825 */ /* 0x004fca00078e0006 */
[----:B------:R-:W3:Y:S01]  /*00d0*/  LDG.E R3, desc[UR4][R6.64] ;  /* 0x0000000406037981 */ /* 0x000ee2000c1e1900 */
[----:B------:R-:W-:Y:S01]  /*00e0*/  BSSY.RECONVERGENT B0, `(.L_x_0) ;  /* 0x000000e000007945 */ /* 0x000fe20003800200 */
[----:B---3--:R-:W-:-:S05]  /*00f0*/  FADD R0, R3, R4 ;  /* 0x0000000403007221 */ /* 0x008fca0000000000 */
[----:B------:R-:W-:Y:S01]  /*0100*/  IADD3 R8, PT, PT, R0, -0xd000000, RZ ;  /* 0xf300000000087810 */ /* 0x000fe20007ffe0ff */
[----:B------:R0:W1:Y:S03]  /*0110*/  MUFU.RSQ R9, R0 ;  /* 0x0000000000097308 */ /* 0x0000660000001400 */
[----:B------:R-:W-:-:S13]  /*0120*/  ISETP.GT.U32.AND P0, PT, R8, 0x727fffff, PT ;  /* 0x727fffff0800780c */ /* 0x000fda0003f04070 */
[----:B0-----:R-:W-:Y:S05]  /*0130*/  @!P0 BRA `(.L_x_1) ;  /* 0x0000000000108947 */ /* 0x001fea0003800000 */
[----:B------:R-:W-:-:S07]  /*0140*/  MOV R12, 0x160 ;  /* 0x00000160000c7802 */ /* 0x000fce0000000f00 */
[----:B-1----:R-:W-:Y:S05]  /*0150*/  CALL.REL.NOINC `($__internal_0_$__cuda_sm20_sqrt_rn_f32_slowpath) ;  /* 0x0000000000ec7944 */ /* 0x002fea0003c00000 */
[----:B------:R-:W-:Y:S01]  /*0160*/  MOV R5, R0 ;  /* 0x0000000000057202 */ /* 0x000fe20000000f00 */
[----:B------:R-:W-:Y:S06]  /*0170*/  BRA `(.L_x_2) ;  /* 0x0000000000107947 */ /* 0x000fec0003800000 */
.L_x_1:
[----:B-1----:R-:W-:Y:S01]  /*0180*/  FMUL.FTZ R5, R0, R9 ;  /* 0x0000000900057220 */ /* 0x002fe20000410000 */
[----:B------:R-:W-:-:S03]  /*0190*/  FMUL.FTZ R9, R9, 0.5 ;  /* 0x3f00000009097820 */ /* 0x000fc60000410000 */
[----:B------:R-:W-:-:S04]  /*01a0*/  FFMA R0, -R5, R5, R0 ;  /* 0x0000000505007223 */ /* 0x000fc80000000100 */
[----:B------:R-:W-:-:S07]  /*01b0*/  FFMA R5, R0, R9, R5 ;  /* 0x0000000900057223 */ /* 0x000fce0000000005 */
.L_x_2:
[----:B------:R-:W-:Y:S05]  /*01c0*/  BSYNC.RECONVERGENT B0 ;  /* 0x0000000000007941 */ /* 0x000fea0003800200 */
.L_x_0:
[----:B------:R-:W-:Y:S01]  /*01d0*/  IADD3 R6, PT, PT, R3, -0xd000000, RZ ;  /* 0xf300000003067810 */ /* 0x000fe20007ffe0ff */
[----:B------:R0:W1:Y:S01]  /*01e0*/  MUFU.RSQ R0, R3 ;  /* 0x0000000300007308 */ /* 0x0000620000001400 */
[----:B------:R-:W-:Y:S02]  /*01f0*/  BSSY.RECONVERGENT B0, `(.L_x_3) ;  /* 0x000000b000007945 */ /* 0x000fe40003800200 */
[----:B------:R-:W-:-:S13]  /*0200*/  ISETP.GT.U32.AND P0, PT, R6, 0x727fffff, PT ;  /* 0x727fffff0600780c */ /* 0x000fda0003f04070 */
[----:B0-----:R-:W-:Y:S05]  /*0210*/  @!P0 BRA `(.L_x_4) ;  /* 0x0000000000108947 */ /* 0x001fea0003800000 */
[----:B-1----:R-:W-:Y:S02]  /*0220*/  MOV R0, R3 ;  /* 0x0000000300007202 */ /* 0x002fe40000000f00 */
[----:B------:R-:W-:-:S07]  /*0230*/  MOV R12, 0x250 ;  /* 0x00000250000c7802 */ /* 0x000fce0000000f00 */
[----:B------:R-:W-:Y:S05]  /*0240*/  CALL.REL.NOINC `($__internal_0_$__cuda_sm20_sqrt_rn_f32_slowpath) ;  /* 0x0000000000b07944 */ /* 0x000fea0003c00000 */
[----:B------:R-:W-:Y:S05]  /*0250*/  BRA `(.L_x_5) ;  /* 0x0000000000107947 */ /* 0x000fea0003800000 */
.L_x_4:
[----:B-1----:R-:W-:Y:S01]  /*0260*/  FMUL.FTZ R6, R3, R0 ;  /* 0x0000000003067220 */ /* 0x002fe20000410000 */
[----:B------:R-:W-:-:S03]  /*0270*/  FMUL.FTZ R0, R0, 0.5 ;  /* 0x3f00000000007820 */ /* 0x000fc60000410000 */
[----:B------:R-:W-:-:S04]  /*0280*/  FFMA R7, -R6, R6, R3 ;  /* 0x0000000606077223 */ /* 0x000fc80000000103 */
[----:B------:R-:W-:-:S07]  /*0290*/  FFMA R0, R7, R0, R6 ;  /* 0x0000000007007223 */ /* 0x000fce0000000006 */
.L_x_5:
[----:B------:R-:W-:Y:S05]  /*02a0*/  BSYNC.RECONVERGENT B0 ;  /* 0x0000000000007941 */ /* 0x000fea0003800200 */
.L_x_3:
[----:B------:R-:W-:Y:S01]  /*02b0*/  FADD R6, -R3, R4 ;  /* 0x0000000403067221 */ /* 0x000fe20000000100 */
[----:B------:R-:W-:Y:S01]  /*02c0*/  BSSY.RECONVERGENT B0, `(.L_x_6) ;  /* 0x000000e000007945 */ /* 0x000fe20003800200 */
[----:B------:R-:W-:Y:S02]  /*02d0*/  FADD R11, R0, R5 ;  /* 0x00000005000b7221 */ /* 0x000fe40000000000 */
[----:B------:R0:W1:Y:S01]  /*02e0*/  MUFU.RSQ R7, R6 ;  /* 0x0000000600077308 */ /* 0x0000620000001400 */
[----:B------:R-:W-:-:S04]  /*02f0*/  IADD3 R8, PT, PT, R6, -0xd000000, RZ ;  /* 0xf300000006087810 */ /* 0x000fc80007ffe0ff */
[----:B------:R-:W-:-:S13]  /*0300*/  ISETP.GT.U32.AND P0, PT, R8, 0x727fffff, PT ;  /* 0x727fffff0800780c */ /* 0x000fda0003f04070 */
[----:B01----:R-:W-:Y:S05]  /*0310*/  @!P0 BRA `(.L_x_7) ;  /* 0x0000000000108947 */ /* 0x003fea0003800000 */
[----:B------:R-:W-:Y:S02]  /*0320*/  MOV R0, R6 ;  /* 0x0000000600007202 */ /* 0x000fe40000000f00 */
[----:B------:R-:W-:-:S07]  /*0330*/  MOV R12, 0x350 ;  /* 0x00000350000c7802 */ /* 0x000fce0000000f00 */
[----:B------:R-:W-:Y:S05]  /*0340*/  CALL.REL.NOINC `($__internal_0_$__cuda_sm20_sqrt_rn_f32_slowpath) ;  /* 0x0000000000707944 */ /* 0x000fea0003c00000 */
[----:B------:R-:W-:Y:S05]  /*0350*/  BRA `(.L_x_8) ;  /* 0x0000000000107947 */ /* 0x000fea0003800000 */
.L_x_7:
[----:B------:R-:W-:Y:S01]  /*0360*/  FMUL.FTZ R5, R6, R7 ;  /* 0x0000000706057220 */ /* 0x000fe20000410000 */
[----:B------:R-:W-:-:S03]  /*0370*/  FMUL.FTZ R7, R7, 0.5 ;  /* 0x3f00000007077820 */ /* 0x000fc60000410000 */
[----:B------:R-:W-:-:S04]  /*0380*/  FFMA R0, -R5, R5, R6 ;  /* 0x0000000505007223 */ /* 0x000fc80000000106 */
[----:B------:R-:W-:-:S07]  /*0390*/  FFMA R0, R0, R7, R5 ;  /* 0x0000000700007223 */ /* 0x000fce0000000005 */
.L_x_8:
[----:B------:R-:W-:Y:S05]  /*03a0*/  BSYNC.RECONVERGENT B0 ;  /* 0x0000000000007941 */ /* 0x000fea0003800200 */
.L_x_6:
[----:B------:R-:W-:Y:S01]  /*03b0*/  IADD3 R6, PT, PT, R4, -0xd000000, RZ ;  /* 0xf300000004067810 */ /* 0x000fe20007ffe0ff */
[----:B------:R0:W1:Y:S01]  /*03c0*/  MUFU.RSQ R5, R4 ;  /* 0x0000000400057308 */ /* 0x0000620000001400 */
[----:B------:R-:W-:Y:S01]  /*03d0*/  BSSY.RECONVERGENT B0, `(.L_x_9) ;  /* 0x000000d000007945 */ /* 0x000fe20003800200 */
[----:B------:R-:W-:Y:S01]  /*03e0*/  FADD R13, R11, R0 ;  /* 0x000000000b0d7221 */ /* 0x000fe20000000000 */
[----:B------:R-:W-:Y:S01]  /*03f0*/  ISETP.GT.U32.AND P0, PT, R6, 0x727fffff, PT ;  /* 0x727fffff0600780c */ /* 0x000fe20003f04070 */
[----:B------:R-:W-:-:S12]  /*0400*/  FMUL R11, R3, R4 ;  /* 0x00000004030b7220 */ /* 0x000fd80000400000 */
[----:B0-----:R-:W-:Y:S05]  /*0410*/  @!P0 BRA `(.L_x_10) ;  /* 0x0000000000108947 */ /* 0x001fea0003800000 */
[----:B------:R-:W-:Y:S02]  /*0420*/  MOV R0, R4 ;  /* 0x0000000400007202 */ /* 0x000fe40000000f00 */
[----:B------:R-:W-:-:S07]  /*0430*/  MOV R12, 0x450 ;  /* 0x00000450000c7802 */ /* 0x000fce0000000f00 */
[----:B-1----:R-:W-:Y:S05]  /*0440*/  CALL.REL.NOINC `($__internal_0_$__cuda_sm20_sqrt_rn_f32_slowpath) ;  /* 0x0000000000307944 */ /* 0x002fea0003c00000 */
[----:B------:R-:W-:Y:S05]  /*0450*/  BRA `(.L_x_11) ;  /* 0x0000000000107947 */ /* 0x000fea0003800000 */
.L_x_10:
[----:B-1----:R-:W-:Y:S01]  /*0460*/  FMUL.FTZ R3, R4, R5 ;  /* 0x0000000504037220 */ /* 0x002fe20000410000 */
[----:B------:R-:W-:-:S03]  /*0470*/  FMUL.FTZ R5, R5, 0.5 ;  /* 0x3f00000005057820 */ /* 0x000fc60000410000 */
[----:B------:R-:W-:-:S04]  /*0480*/  FFMA R0, -R3, R3, R4 ;  /* 0x0000000303007223 */ /* 0x000fc80000000104 */
[----:B------:R-:W-:-:S07]  /*0490*/  FFMA R0, R0, R5, R3 ;  /* 0x0000000500007223 */ /* 0x000fce0000000003 */
.L_x_11:
[----:B------:R-:W-:Y:S05]  /*04a0*/  BSYNC.RECONVERGENT B0 ;  /* 0x0000000000007941 */ /* 0x000fea0003800200 */
.L_x_9:
[----:B------:R-:W0:Y:S01]  /*04b0*/  LDC.64 R4, c[0x0][0x390] ;  /* 0x0000e400ff047b82 */ /* 0x000e220000000a00 */
[----:B------:R-:W-:-:S04]  /*04c0*/  FADD R0, R13, R0 ;  /* 0x000000000d007221 */ /* 0x000fc80000000000 */
[----:B------:R-:W-:Y:S01]  /*04d0*/  FMUL R7, R0, R11 ;  /* 0x0000000b00077220 */ /* 0x000fe20000400000 */
[----:B0-----:R-:W-:-:S05]  /*04e0*/  IMAD.WIDE.U32 R2, R2, 0x4, R4 ;  /* 0x0000000402027825 */ /* 0x001fca00078e0004 */
[----:B------:R-:W-:Y:S01]  /*04f0*/  STG.E desc[UR4][R2.64], R7 ;  /* 0x0000000702007986 */ /* 0x000fe2000c101904 */
[----:B------:R-:W-:Y:S05]  /*0500*/  EXIT ;  /* 0x000000000000794d */ /* 0x000fea0003800000 */
        .weak           $__internal_0_$__cuda_sm20_sqrt_rn_f32_slowpath
        .type           $__internal_0_$__cuda_sm20_sqrt_rn_f32_slowpath,@function
        .size           $__internal_0_$__cuda_sm20_sqrt_rn_f32_slowpath,(.L_x_15 - $__internal_0_$__cuda_sm20_sqrt_rn_f32_slowpath)
$__internal_0_$__cuda_sm20_sqrt_rn_f32_slowpath:
[----:B------:R-:W-:-:S13]  /*0510*/  LOP3.LUT P0, RZ, R0, 0x7fffffff, RZ, 0xc0, !PT ;  /* 0x7fffffff00ff7812 */ /* 0x000fda000780c0ff */
[----:B------:R-:W-:Y:S01]  /*0520*/  @!P0 MOV R6, R0 ;  /* 0x0000000000068202 */ /* 0x000fe20000000f00 */
[----:B------:R-:W-:Y:S06]  /*0530*/  @!P0 BRA `(.L_x_12) ;  /* 0x0000000000408947 */ /* 0x000fec0003800000 */
[----:B------:R-:W-:-:S13]  /*0540*/  FSETP.GEU.FTZ.AND P0, PT, R0, RZ, PT ;  /* 0x000000ff0000720b */ /* 0x000fda0003f1e000 */
[----:B------:R-:W-:Y:S01]  /*0550*/  @!P0 MOV R6, 0x7fffffff ;  /* 0x7fffffff00068802 */ /* 0x000fe20000000f00 */
[----:B------:R-:W-:Y:S06]  /*0560*/  @!P0 BRA `(.L_x_12) ;  /* 0x0000000000348947 */ /* 0x000fec0003800000 */
[----:B------:R-:W-:-:S13]  /*0570*/  FSETP.GTU.FTZ.AND P0, PT, |R0|, +INF , PT ;  /* 0x7f8000000000780b */ /* 0x000fda0003f1c200 */
[----:B------:R-:W-:Y:S01]  /*0580*/  @P0 FADD.FTZ R6, R0, 1 ;  /* 0x3f80000000060421 */ /* 0x000fe20000010000 */
[----:B------:R-:W-:Y:S06]  /*0590*/  @P0 BRA `(.L_x_12) ;  /* 0x0000000000280947 */ /* 0x000fec0003800000 */
[----:B------:R-:W-:-:S13]  /*05a0*/  FSETP.NEU.FTZ.AND P0, PT, |R0|, +INF , PT ;  /* 0x7f8000000000780b */ /* 0x000fda0003f1d200 */
[----:B------:R-:W-:-:S04]  /*05b0*/  @P0 FFMA R7, R0, 1.84467440737095516160e+19, RZ ;  /* 0x5f80000000070823 */ /* 0x000fc800000000ff */
[----:B------:R-:W0:Y:S02]  /*05c0*/  @P0 MUFU.RSQ R6, R7 ;  /* 0x0000000700060308 */ /* 0x000e240000001400 */
[----:B0-----:R-:W-:Y:S01]  /*05d0*/  @P0 FMUL.FTZ R8, R7, R6 ;  /* 0x0000000607080220 */ /* 0x001fe20000410000 */
[----:B------:R-:W-:Y:S01]  /*05e0*/  @P0 FMUL.FTZ R10, R6, 0.5 ;  /* 0x3f000000060a0820 */ /* 0x000fe20000410000 */
[----:B------:R-:W-:Y:S02]  /*05f0*/  @!P0 MOV R6, R0 ;  /* 0x0000000000068202 */ /* 0x000fe40000000f00 */
[----:B------:R-:W-:-:S04]  /*0600*/  @P0 FADD.FTZ R9, -R8, -RZ ;  /* 0x800000ff08090221 */ /* 0x000fc80000010100 */
[----:B------:R-:W-:-:S04]  /*0610*/  @P0 FFMA R9, R8, R9, R7 ;  /* 0x0000000908090223 */ /* 0x000fc80000000007 */
[----:B------:R-:W-:-:S04]  /*0620*/  @P0 FFMA R9, R9, R10, R8 ;  /* 0x0000000a09090223 */ /* 0x000fc80000000008 */
[----:B------:R-:W-:-:S07]  /*0630*/  @P0 FMUL.FTZ R6, R9, 2.3283064365386962891e-10 ;  /* 0x2f80000009060820 */ /* 0x000fce0000410000 */
.L_x_12:
[----:B------:R-:W-:Y:S01]  /*0640*/  HFMA2 R7, -RZ, RZ, 0, 0 ;  /* 0x00000000ff077431 */ /* 0x000fe200000001ff */
[----:B------:R-:W-:Y:S02]  /*0650*/  MOV R0, R6 ;  /* 0x0000000600007202 */ /* 0x000fe40000000f00 */
[----:B------:R-:W-:-:S04]  /*0660*/  MOV R6, R12 ;  /* 0x0000000c00067202 */ /* 0x000fc80000000f00 */
[----:B------:R-:W-:Y:S05]  /*0670*/  RET.REL.NODEC R6 `(_Z20expensiveFunctionGPUPKfS0_Pf) ;  /* 0xfffffff806607950 */ /* 0x000fea0003c3ffff */
.L_x_13:
[----:B------:R-:W-:-:S00]  /*0680*/  BRA `(.L_x_13) ;  /* 0xfffffffc00fc7947 */ /* 0x000fc0000383ffff */
[----:B------:R-:W-:-:S00]  /*0690*/  NOP ;  /* 0x0000000000007918 */ /* 0x000fc00000000000 */
        /* <DEDUP_REMOVED lines=14> */
.L_x_15:


//--------------------- .text._Z11multiplyGPUPKfS0_Pf --------------------------
	.section	.text._Z11multiplyGPUPKfS0_Pf,"ax",@progbits
	.align	128
        .global         _Z11multiplyGPUPKfS0_Pf
        .type           _Z11multiplyGPUPKfS0_Pf,@function
        .size           _Z11multiplyGPUPKfS0_Pf,(.L_x_17 - _Z11multiplyGPUPKfS0_Pf)
        .other          _Z11multiplyGPUPKfS0_Pf,@"STO_CUDA_ENTRY STV_DEFAULT"
_Z11multiplyGPUPKfS0_Pf:
.text._Z11multiplyGPUPKfS0_Pf:
        /* <DEDUP_REMOVED lines=9> */
[----:B------:R-:W2:Y:S08]  /*0090*/  LDC.64 R4, c[0x0][0x388] ;  /* 0x0000e200ff047b82 */ /* 0x000eb00000000a00 */
[----:B------:R-:W3:Y:S01]  /*00a0*/  LDC.64 R6, c[0x0][0x390] ;  /* 0x0000e400ff067b82 */ /* 0x000ee20000000a00 */
[----:B0-----:R-:W-:-:S06]  /*00b0*/  IMAD.WIDE.U32 R2, R9, 0x4, R2 ;  /* 0x0000000409027825 */ /* 0x001fcc00078e0002 */
[----:B-1----:R-:W4:Y:S01]  /*00c0*/  LDG.E R2, desc[UR4][R2.64] ;  /* 0x0000000402027981 */ /* 0x002f22000c1e1900 */
[----:B--2---:R-:W-:-:S06]  /*00d0*/  IMAD.WIDE.U32 R4, R9, 0x4, R4 ;  /* 0x0000000409047825 */ /* 0x004fcc00078e0004 */
[----:B------:R-:W4:Y:S01]  /*00e0*/  LDG.E R5, desc[UR4][R4.64] ;  /* 0x0000000404057981 */ /* 0x000f22000c1e1900 */
[----:B---3--:R-:W-:-:S04]  /*00f0*/  IMAD.WIDE.U32 R6, R9, 0x4, R6 ;  /* 0x0000000409067825 */ /* 0x008fc800078e0006 */
[----:B----4-:R-:W-:-:S05]  /*0100*/  FMUL R9, R2, R5 ;  /* 0x0000000502097220 */ /* 0x010fca0000400000 */
[----:B------:R-:W-:Y:S01]  /*0110*/  STG.E desc[UR4][R6.64], R9 ;  /* 0x0000000906007986 */ /* 0x000fe2000c101904 */
[----:B------:R-:W-:Y:S05]  /*0120*/  EXIT ;  /* 0x000000000000794d */ /* 0x000fea0003800000 */
.L_x_14:
        /* <DEDUP_REMOVED lines=13> */
.L_x_17:


//--------------------- .nv.shared.reserved.0     --------------------------
	.section	.nv.shared.reserved.0,"aw",@nobits
	.weak		__nv_reservedSMEM_offset_0_alias
	.size		__nv_reservedSMEM_offset_0_alias, 0, 64
	.other		__nv_reservedSMEM_offset_0_alias,@"STO_CUDA_RESERVED_SHARED STV_DEFAULT"
__nv_reservedSMEM_offset_0_alias:
	.zero		0
	.zero		64


//--------------------- .nv.constant0._Z20expensiveFunctionGPUPKfS0_Pf --------------------------
	.section	.nv.constant0._Z20expensiveFunctionGPUPKfS0_Pf,"a",@progbits
	.sectionflags	@""
	.align	4
.nv.constant0._Z20expensiveFunctionGPUPKfS0_Pf:
	.zero		920


//--------------------- .nv.constant0._Z11multiplyGPUPKfS0_Pf --------------------------
	.section	.nv.constant0._Z11multiplyGPUPKfS0_Pf,"a",@progbits
	.sectionflags	@""
	.align	4
.nv.constant0._Z11multiplyGPUPKfS0_Pf:
	.zero		920


//--------------------- SYMBOLS --------------------------

	.type		.nv.reservedSmem.offset0,@object
	.size		.nv.reservedSmem.offset0,0x4
